//
// Generated by NVIDIA NVVM Compiler
//
// Compiler Build ID: CL-36424714
// Cuda compilation tools, release 13.0, V13.0.88
// Based on NVVM 20.0.0
//

.version 9.0
.target sm_100
.address_size 64

	// .globl	default_function_kernel

.visible .entry default_function_kernel(
	.param .u64 .ptr .align 1 default_function_kernel_param_0,
	.param .u64 .ptr .align 1 default_function_kernel_param_1
)
.maxntid 64
{
	.reg .b16 	%rs<5>;
	.reg .b32 	%r<22>;
	.reg .b32 	%f<2>;
	.reg .b64 	%rd<9>;

	ld.param.u64 	%rd1, [default_function_kernel_param_0];
	ld.param.u64 	%rd2, [default_function_kernel_param_1];
	cvta.to.global.u64 	%rd3, %rd2;
	cvta.to.global.u64 	%rd4, %rd1;
	mov.u32 	%r1, %ctaid.x;
	mul.hi.u32 	%r2, %r1, -1840700269;
	shr.u32 	%r3, %r2, 4;
	mul.lo.s32 	%r4, %r3, 28;
	sub.s32 	%r5, %r1, %r4;
	shl.b32 	%r6, %r5, 4;
	mov.u32 	%r7, %tid.x;
	shr.u32 	%r8, %r7, 2;
	or.b32  	%r9, %r6, %r8;
	cvt.u16.u32 	%rs1, %r9;
	mul.hi.u16 	%rs2, %rs1, 4682;
	mul.lo.s16 	%rs3, %rs2, 14;
	sub.s16 	%rs4, %rs1, %rs3;
	cvt.u32.u16 	%r10, %rs4;
	shl.b32 	%r11, %r1, 3;
	add.s32 	%r12, %r11, %r7;
	mul.hi.u32 	%r13, %r12, -1840700269;
	shr.u32 	%r14, %r13, 4;
	mul.lo.s32 	%r15, %r14, 28;
	sub.s32 	%r16, %r12, %r15;
	shr.u32 	%r17, %r16, 1;
	mad.lo.s32 	%r18, %r3, 448, %r9;
	add.s32 	%r19, %r18, %r17;
	sub.s32 	%r20, %r19, %r10;
	mul.wide.u32 	%rd5, %r20, 4;
	add.s64 	%rd6, %rd4, %rd5;
	ld.global.nc.f32 	%f1, [%rd6];
	mad.lo.s32 	%r21, %r1, 56, %r12;
	mul.wide.u32 	%rd7, %r21, 4;
	add.s64 	%rd8, %rd3, %rd7;
	st.global.f32 	[%rd8], %f1;
	ret;

}


// ===== COMPILED SASS (sm_100) =====

	.target	sm_100

	.elftype	@"ET_EXEC"


//--------------------- .note.nv.tkinfo           --------------------------
	.section	.note.nv.tkinfo,"",@"SHT_NOTE"
	.sectionflags	@"SHF_NOTE_NV_TKINFO"
	.tkinfo
        /*0018*/ 	.word	0x00000002
        /*0030*/ 	.string	""
        /*0030*/ 	.string	"ptxas"
        /*0030*/ 	.string	"Cuda compilation tools, release 13.0, V13.0.88"
        /*0030*/ 	.string	"Build cuda_13.0.r13.0/compiler.36424714_0"
        /*0030*/ 	.string	"-arch sm_100 -m 64 "



//--------------------- .note.nv.cuinfo           --------------------------
	.section	.note.nv.cuinfo,"",@"SHT_NOTE"
	.sectionflags	@"SHF_NOTE_NV_CUINFO"
        /*0018*/ 	.short	0x0002
        /*001a*/ 	.short	0x0064
        /*001c*/ 	.short	0x0082
	.zero		2


//--------------------- .nv.info                  --------------------------
	.section	.nv.info,"",@"SHT_CUDA_INFO"
	.align	4


	//----- nvinfo : EIATTR_REGCOUNT
	.align		4
        /*0000*/ 	.byte	0x04, 0x2f
        /*0002*/ 	.short	(.L_1 - .L_0)
	.align		4
.L_0:
        /*0004*/ 	.word	index@(default_function_kernel)
        /*0008*/ 	.word	0x0000000c


	//----- nvinfo : EIATTR_FRAME_SIZE
	.align		4
.L_1:
        /*000c*/ 	.byte	0x04, 0x11
        /*000e*/ 	.short	(.L_3 - .L_2)
	.align		4
.L_2:
        /*0010*/ 	.word	index@(default_function_kernel)
        /*0014*/ 	.word	0x00000000


	//----- nvinfo : EIATTR_MIN_STACK_SIZE
	.align		4
.L_3:
        /*0018*/ 	.byte	0x04, 0x12
        /*001a*/ 	.short	(.L_5 - .L_4)
	.align		4
.L_4:
        /*001c*/ 	.word	index@(default_function_kernel)
        /*0020*/ 	.word	0x00000000
.L_5:


//--------------------- .nv.compat                --------------------------
	.section	.nv.compat,"",@"SHT_CUDA_COMPAT_INFO"
	.align	4
        /*0000*/ 	.byte	0x02, 0x09, 0x00, 0x00, 0x02, 0x02, 0x01, 0x00, 0x02, 0x05, 0x05, 0x00, 0x03, 0x07, 0x01, 0x01
        /*0010*/ 	.byte	0x02, 0x03, 0x00, 0x00, 0x02, 0x06, 0x01, 0x00, 0x04, 0x0b, 0x08, 0x00, 0x09, 0x00, 0x00, 0x00
        /*0020*/ 	.byte	0x00, 0x00, 0x00, 0x00


//--------------------- .nv.info.default_function_kernel --------------------------
	.section	.nv.info.default_function_kernel,"",@"SHT_CUDA_INFO"
	.sectionflags	@""
	.align	4


	//----- nvinfo : EIATTR_CUDA_API_VERSION
	.align		4
        /*0000*/ 	.byte	0x04, 0x37
        /*0002*/ 	.short	(.L_7 - .L_6)
.L_6:
        /*0004*/ 	.word	0x00000082


	//----- nvinfo : EIATTR_KPARAM_INFO
	.align		4
.L_7:
        /*0008*/ 	.byte	0x04, 0x17
        /*000a*/ 	.short	(.L_9 - .L_8)
.L_8:
        /*000c*/ 	.word	0x00000000
        /*0010*/ 	.short	0x0001
        /*0012*/ 	.short	0x0008
        /*0014*/ 	.byte	0x00, 0xf5, 0x21, 0x00


	//----- nvinfo : EIATTR_KPARAM_INFO
	.align		4
.L_9:
        /*0018*/ 	.byte	0x04, 0x17
        /*001a*/ 	.short	(.L_11 - .L_10)
.L_10:
        /*001c*/ 	.word	0x00000000
        /*0020*/ 	.short	0x0000
        /*0022*/ 	.short	0x0000
        /*0024*/ 	.byte	0x00, 0xf5, 0x21, 0x00


	//----- nvinfo : EIATTR_SPARSE_MMA_MASK
	.align		4
.L_11:
        /*0028*/ 	.byte	0x03, 0x50
        /*002a*/ 	.short	0x0000


	//----- nvinfo : EIATTR_MAXREG_COUNT
	.align		4
        /*002c*/ 	.byte	0x03, 0x1b
        /*002e*/ 	.short	0x00ff


	//----- nvinfo : EIATTR_MERCURY_ISA_VERSION
	.align		4
        /*0030*/ 	.byte	0x03, 0x5f
        /*0032*/ 	.short	0x0101


	//----- nvinfo : EIATTR_VRC_CTA_INIT_COUNT
	.align		4
        /*0034*/ 	.byte	0x02, 0x4a
	.zero		1
	.zero		1


	//----- nvinfo : EIATTR_EXIT_INSTR_OFFSETS
	.align		4
        /*0038*/ 	.byte	0x04, 0x1c
        /*003a*/ 	.short	(.L_13 - .L_12)


	//   ....[0]....
.L_12:
        /*003c*/ 	.word	0x00000210


	//----- nvinfo : EIATTR_MAX_THREADS
	.align		4
.L_13:
        /*0040*/ 	.byte	0x04, 0x05
        /*0042*/ 	.short	(.L_15 - .L_14)
.L_14:
        /*0044*/ 	.word	0x00000040
        /*0048*/ 	.word	0x00000001
        /*004c*/ 	.word	0x00000001


	//----- nvinfo : EIATTR_CBANK_PARAM_SIZE
	.align		4
.L_15:
        /*0050*/ 	.byte	0x03, 0x19
        /*0052*/ 	.short	0x0010


	//----- nvinfo : EIATTR_PARAM_CBANK
	.align		4
        /*0054*/ 	.byte	0x04, 0x0a
        /*0056*/ 	.short	(.L_17 - .L_16)
	.align		4
.L_16:
        /*0058*/ 	.word	index@(.nv.constant0.default_function_kernel)
        /*005c*/ 	.short	0x0380
        /*005e*/ 	.short	0x0010


	//----- nvinfo : EIATTR_SW_WAR
	.align		4
.L_17:
        /*0060*/ 	.byte	0x04, 0x36
        /*0062*/ 	.short	(.L_19 - .L_18)
.L_18:
        /*0064*/ 	.word	0x00000008
.L_19:


//--------------------- .nv.callgraph             --------------------------
	.section	.nv.callgraph,"",@"SHT_CUDA_CALLGRAPH"
	.align	4
	.sectionentsize	8
	.align		4
        /*0000*/ 	.word	0x00000000
	.align		4
        /*0004*/ 	.word	0xffffffff
	.align		4
        /*0008*/ 	.word	0x00000000
	.align		4
        /*000c*/ 	.word	0xfffffffe
	.align		4
        /*0010*/ 	.word	0x00000000
	.align		4
        /*0014*/ 	.word	0xfffffffd
	.align		4
        /*0018*/ 	.word	0x00000000
	.align		4
        /*001c*/ 	.word	0xfffffffc


//--------------------- .text.default_function_kernel --------------------------
	.section	.text.default_function_kernel,"ax",@progbits
	.align	128
        .global         default_function_kernel
        .type           default_function_kernel,@function
        .size           default_function_kernel,(.L_x_1 - default_function_kernel)
        .other          default_function_kernel,@"STO_CUDA_ENTRY STV_DEFAULT"
default_function_kernel:
.text.default_function_kernel:
[----:B------:R-:W-:Y:S01]  /*0000*/  LDC R1, c[0x0][0x37c] ;  /* 0x0000df00ff017b82 */ /* 0x000fe20000000800 */
[----:B------:R-:W0:Y:S01]  /*0010*/  S2R R0, SR_CTAID.X ;  /* 0x0000000000007919 */ /* 0x000e220000002500 */
[----:B------:R-:W1:Y:S01]  /*0020*/  LDCU.64 UR4, c[0x0][0x358] ;  /* 0x00006b00ff0477ac */ /* 0x000e620008000a00 */
[----:B------:R-:W2:Y:S01]  /*0030*/  S2R R7, SR_TID.X ;  /* 0x0000000000077919 */ /* 0x000ea20000002100 */
[----:B0-----:R-:W-:Y:S01]  /*0040*/  IMAD.HI.U32 R2, R0, -0x6db6db6d, RZ ;  /* 0x9249249300027827 */ /* 0x001fe200078e00ff */
[----:B--2---:R-:W-:-:S04]  /*0050*/  SHF.R.U32.HI R3, RZ, 0x2, R7 ;  /* 0x00000002ff037819 */ /* 0x004fc80000011607 */
[----:B------:R-:W-:Y:S02]  /*0060*/  SHF.R.U32.HI R5, RZ, 0x4, R2 ;  /* 0x00000004ff057819 */ /* 0x000fe40000011602 */
[----:B------:R-:W-:-:S03]  /*0070*/  LEA R7, R0, R7, 0x3 ;  /* 0x0000000700077211 */ /* 0x000fc600078e18ff */
[----:B------:R-:W-:Y:S02]  /*0080*/  IMAD R2, R5, -0x1c, R0 ;  /* 0xffffffe405027824 */ /* 0x000fe400078e0200 */
[----:B------:R-:W-:-:S03]  /*0090*/  IMAD.HI.U32 R8, R7, -0x6db6db6d, RZ ;  /* 0x9249249307087827 */ /* 0x000fc600078e00ff */
[----:B------:R-:W-:Y:S02]  /*00a0*/  SHF.L.U32 R2, R2, 0x4, RZ ;  /* 0x0000000402027819 */ /* 0x000fe400000006ff */
[----:B------:R-:W-:Y:S02]  /*00b0*/  SHF.R.U32.HI R8, RZ, 0x4, R8 ;  /* 0x00000004ff087819 */ /* 0x000fe40000011608 */
[----:B------:R-:W-:-:S03]  /*00c0*/  LOP3.LUT R4, R2, R3, RZ, 0xfc, !PT ;  /* 0x0000000302047212 */ /* 0x000fc600078efcff */
[----:B------:R-:W-:Y:S01]  /*00d0*/  IMAD R8, R8, -0x1c, R7 ;  /* 0xffffffe408087824 */ /* 0x000fe200078e0207 */
[----:B------:R-:W-:Y:S01]  /*00e0*/  LOP3.LUT R2, R4, 0xffff, RZ, 0xc0, !PT ;  /* 0x0000ffff04027812 */ /* 0x000fe200078ec0ff */
[----:B------:R-:W-:-:S04]  /*00f0*/  IMAD R5, R5, 0x1c0, R4 ;  /* 0x000001c005057824 */ /* 0x000fc800078e0204 */
[----:B------:R-:W-:Y:S01]  /*0100*/  IMAD R2, R2, 0x124a, RZ ;  /* 0x0000124a02027824 */ /* 0x000fe200078e02ff */
[----:B------:R-:W-:-:S04]  /*0110*/  LEA.HI R5, R8, R5, RZ, 0x1f ;  /* 0x0000000508057211 */ /* 0x000fc800078ff8ff */
[----:B------:R-:W-:-:S04]  /*0120*/  SHF.R.U32.HI R2, RZ, 0x10, R2 ;  /* 0x00000010ff027819 */ /* 0x000fc80000011602 */
[----:B------:R-:W-:Y:S02]  /*0130*/  PRMT R6, R2, 0x9910, RZ ;  /* 0x0000991002067816 */ /* 0x000fe400000000ff */
[----:B------:R-:W0:Y:S03]  /*0140*/  LDC.64 R2, c[0x0][0x380] ;  /* 0x0000e000ff027b82 */ /* 0x000e260000000a00 */
[----:B------:R-:W-:-:S04]  /*0150*/  IMAD R6, R6, 0xe, RZ ;  /* 0x0000000e06067824 */ /* 0x000fc800078e02ff */
[----:B------:R-:W-:-:S05]  /*0160*/  IMAD.MOV R6, RZ, RZ, -R6 ;  /* 0x000000ffff067224 */ /* 0x000fca00078e0a06 */
[----:B------:R-:W-:-:S04]  /*0170*/  PRMT R9, R6, 0x7710, RZ ;  /* 0x0000771006097816 */ /* 0x000fc800000000ff */
[----:B------:R-:W-:-:S04]  /*0180*/  IADD3 R4, PT, PT, R4, R9, RZ ;  /* 0x0000000904047210 */ /* 0x000fc80007ffe0ff */
[----:B------:R-:W-:-:S05]  /*0190*/  LOP3.LUT R4, R4, 0xffff, RZ, 0xc0, !PT ;  /* 0x0000ffff04047812 */ /* 0x000fca00078ec0ff */
[----:B------:R-:W-:-:S04]  /*01a0*/  IMAD.IADD R5, R5, 0x1, -R4 ;  /* 0x0000000105057824 */ /* 0x000fc800078e0a04 */
[----:B0-----:R-:W-:Y:S02]  /*01b0*/  IMAD.WIDE.U32 R2, R5, 0x4, R2 ;  /* 0x0000000405027825 */ /* 0x001fe400078e0002 */
[----:B------:R-:W0:Y:S04]  /*01c0*/  LDC.64 R4, c[0x0][0x388] ;  /* 0x0000e200ff047b82 */ /* 0x000e280000000a00 */
[----:B-1----:R-:W2:Y:S01]  /*01d0*/  LDG.E.CONSTANT R3, desc[UR4][R2.64] ;  /* 0x0000000402037981 */ /* 0x002ea2000c1e9900 */
[----:B------:R-:W-:-:S04]  /*01e0*/  IMAD R7, R0, 0x38, R7 ;  /* 0x0000003800077824 */ /* 0x000fc800078e0207 */
[----:B0-----:R-:W-:-:S05]  /*01f0*/  IMAD.WIDE.U32 R4, R7, 0x4, R4 ;  /* 0x0000000407047825 */ /* 0x001fca00078e0004 */
[----:B--2---:R-:W-:Y:S01]  /*0200*/  STG.E desc[UR4][R4.64], R3 ;  /* 0x0000000304007986 */ /* 0x004fe2000c101904 */
[----:B------:R-:W-:Y:S05]  /*0210*/  EXIT ;  /* 0x000000000000794d */ /* 0x000fea0003800000 */
.L_x_0:
[----:B------:R-:W-:-:S00]  /*0220*/  BRA `(.L_x_0) ;  /* 0xfffffffc00fc7947 */ /* 0x000fc0000383ffff */
[----:B------:R-:W-:-:S00]  /*0230*/  NOP ;  /* 0x0000000000007918 */ /* 0x000fc00000000000 */
        /* <DEDUP_REMOVED lines=12> */
.L_x_1:


//--------------------- .nv.shared.reserved.0     --------------------------
	.section	.nv.shared.reserved.0,"aw",@nobits
	.weak		__nv_reservedSMEM_offset_0_alias
	.size		__nv_reservedSMEM_offset_0_alias, 0, 64
	.other		__nv_reservedSMEM_offset_0_alias,@"STO_CUDA_RESERVED_SHARED STV_DEFAULT"
__nv_reservedSMEM_offset_0_alias:
	.zero		0
	.zero		64


//--------------------- .nv.constant0.default_function_kernel --------------------------
	.section	.nv.constant0.default_function_kernel,"a",@progbits
	.sectionflags	@""
	.align	4
.nv.constant0.default_function_kernel:
	.zero		912


//--------------------- SYMBOLS --------------------------

	.type		.nv.reservedSmem.offset0,@object
	.size		.nv.reservedSmem.offset0,0x4
